	.headerflags	@"EF_CUDA_TEXMODE_UNIFIED EF_CUDA_64BIT_ADDRESS EF_CUDA_ACCELERATORS EF_CUDA_SM90 EF_CUDA_VIRTUAL_SM(EF_CUDA_SM90)"
	.elftype	@"ET_EXEC"


//--------------------- .nv.info                  --------------------------
	.section	.nv.info,"",@"SHT_CUDA_INFO"
	.align	4


	//----- nvinfo : EIATTR_REGCOUNT
	.align		4
        /*0000*/ 	.byte	0x04, 0x2f
        /*0002*/ 	.short	(.L_3 - .L_2)
	.align		4
.L_2:
        /*0004*/ 	.word	index@(triton_poi_fused__native_batch_norm_legit_no_training_relu_11)
        /*0008*/ 	.word	0x00000022


	//----- nvinfo : EIATTR_MIN_STACK_SIZE
	.align		4
.L_3:
        /*000c*/ 	.byte	0x04, 0x12
        /*000e*/ 	.short	(.L_5 - .L_4)
	.align		4
.L_4:
        /*0010*/ 	.word	index@(triton_poi_fused__native_batch_norm_legit_no_training_relu_11)
        /*0014*/ 	.word	0x00000000


	//----- nvinfo : EIATTR_FRAME_SIZE
	.align		4
.L_5:
        /*0018*/ 	.byte	0x04, 0x11
        /*001a*/ 	.short	(.L_7 - .L_6)
	.align		4
.L_6:
        /*001c*/ 	.word	index@(triton_poi_fused__native_batch_norm_legit_no_training_relu_11)
        /*0020*/ 	.word	0x00000000


	//----- nvinfo : EIATTR_MIN_STACK_SIZE
	.align		4
.L_7:
        /*0024*/ 	.byte	0x04, 0x12
        /*0026*/ 	.short	(.L_9 - .L_8)
	.align		4
.L_8:
        /*0028*/ 	.word	index@(triton_poi_fused__native_batch_norm_legit_no_training_relu_11)
        /*002c*/ 	.word	0x00000000
.L_9:


//--------------------- .nv.info.triton_poi_fused__native_batch_norm_legit_no_training_relu_11 --------------------------
	.section	.nv.info.triton_poi_fused__native_batch_norm_legit_no_training_relu_11,"",@"SHT_CUDA_INFO"
	.sectionflags	@""
	.align	4


	//----- nvinfo : EIATTR_CUDA_API_VERSION
	.align		4
        /*0000*/ 	.byte	0x04, 0x37
        /*0002*/ 	.short	(.L_11 - .L_10)
.L_10:
        /*0004*/ 	.word	0x0000007c


	//----- nvinfo : EIATTR_KPARAM_INFO
	.align		4
.L_11:
        /*0008*/ 	.byte	0x04, 0x17
        /*000a*/ 	.short	(.L_13 - .L_12)
.L_12:
        /*000c*/ 	.word	0x00000000
        /*0010*/ 	.short	0x0006
        /*0012*/ 	.short	0x0030
        /*0014*/ 	.byte	0x00, 0xf0, 0x11, 0x00


	//----- nvinfo : EIATTR_KPARAM_INFO
	.align		4
.L_13:
        /*0018*/ 	.byte	0x04, 0x17
        /*001a*/ 	.short	(.L_15 - .L_14)
.L_14:
        /*001c*/ 	.word	0x00000000
        /*0020*/ 	.short	0x0005
        /*0022*/ 	.short	0x0028
        /*0024*/ 	.byte	0x00, 0xf4, 0x21, 0x00


	//----- nvinfo : EIATTR_KPARAM_INFO
	.align		4
.L_15:
        /*0028*/ 	.byte	0x04, 0x17
        /*002a*/ 	.short	(.L_17 - .L_16)
.L_16:
        /*002c*/ 	.word	0x00000000
        /*0030*/ 	.short	0x0004
        /*0032*/ 	.short	0x0020
        /*0034*/ 	.byte	0x00, 0xf4, 0x21, 0x00


	//----- nvinfo : EIATTR_KPARAM_INFO
	.align		4
.L_17:
        /*0038*/ 	.byte	0x04, 0x17
        /*003a*/ 	.short	(.L_19 - .L_18)
.L_18:
        /*003c*/ 	.word	0x00000000
        /*0040*/ 	.short	0x0003
        /*0042*/ 	.short	0x0018
        /*0044*/ 	.byte	0x00, 0xf4, 0x21, 0x00


	//----- nvinfo : EIATTR_KPARAM_INFO
	.align		4
.L_19:
        /*0048*/ 	.byte	0x04, 0x17
        /*004a*/ 	.short	(.L_21 - .L_20)
.L_20:
        /*004c*/ 	.word	0x00000000
        /*0050*/ 	.short	0x0002
        /*0052*/ 	.short	0x0010
        /*0054*/ 	.byte	0x00, 0xf4, 0x21, 0x00


	//----- nvinfo : EIATTR_KPARAM_INFO
	.align		4
.L_21:
        /*0058*/ 	.byte	0x04, 0x17
        /*005a*/ 	.short	(.L_23 - .L_22)
.L_22:
        /*005c*/ 	.word	0x00000000
        /*0060*/ 	.short	0x0001
        /*0062*/ 	.short	0x0008
        /*0064*/ 	.byte	0x00, 0xf4, 0x21, 0x00


	//----- nvinfo : EIATTR_KPARAM_INFO
	.align		4
.L_23:
        /*0068*/ 	.byte	0x04, 0x17
        /*006a*/ 	.short	(.L_25 - .L_24)
.L_24:
        /*006c*/ 	.word	0x00000000
        /*0070*/ 	.short	0x0000
        /*0072*/ 	.short	0x0000
        /*0074*/ 	.byte	0x00, 0xf4, 0x21, 0x00


	//----- nvinfo : EIATTR_SPARSE_MMA_MASK
	.align		4
.L_25:
        /*0078*/ 	.byte	0x03, 0x50
        /*007a*/ 	.short	0x0000


	//----- nvinfo : EIATTR_MAXREG_COUNT
	.align		4
        /*007c*/ 	.byte	0x03, 0x1b
        /*007e*/ 	.short	0x00ff


	//----- nvinfo : EIATTR_EXIT_INSTR_OFFSETS
	.align		4
        /*0080*/ 	.byte	0x04, 0x1c
        /*0082*/ 	.short	(.L_27 - .L_26)


	//   ....[0]....
.L_26:
        /*0084*/ 	.word	0x00000bc0


	//   ....[1]....
        /*0088*/ 	.word	0x00000be0


	//----- nvinfo : EIATTR_REQNTID
	.align		4
.L_27:
        /*008c*/ 	.byte	0x04, 0x10
        /*008e*/ 	.short	(.L_29 - .L_28)
.L_28:
        /*0090*/ 	.word	0x00000080
        /*0094*/ 	.word	0x00000001
        /*0098*/ 	.word	0x00000001


	//----- nvinfo : EIATTR_CBANK_PARAM_SIZE
	.align		4
.L_29:
        /*009c*/ 	.byte	0x03, 0x19
        /*009e*/ 	.short	0x0034


	//----- nvinfo : EIATTR_PARAM_CBANK
	.align		4
        /*00a0*/ 	.byte	0x04, 0x0a
        /*00a2*/ 	.short	(.L_31 - .L_30)
	.align		4
.L_30:
        /*00a4*/ 	.word	index@(.nv.constant0.triton_poi_fused__native_batch_norm_legit_no_training_relu_11)
        /*00a8*/ 	.short	0x0210
        /*00aa*/ 	.short	0x0034


	//----- nvinfo : EIATTR_SW_WAR
	.align		4
.L_31:
        /*00ac*/ 	.byte	0x04, 0x36
        /*00ae*/ 	.short	(.L_33 - .L_32)
.L_32:
        /*00b0*/ 	.word	0x00000008
.L_33:


//--------------------- .nv.callgraph             --------------------------
	.section	.nv.callgraph,"",@"SHT_CUDA_CALLGRAPH"
	.align	4
	.sectionentsize	8
	.align		4
        /*0000*/ 	.word	0x00000000
	.align		4
        /*0004*/ 	.word	0xffffffff
	.align		4
        /*0008*/ 	.word	0x00000000
	.align		4
        /*000c*/ 	.word	0xfffffffe
	.align		4
        /*0010*/ 	.word	0x00000000
	.align		4
        /*0014*/ 	.word	0xfffffffd
	.align		4
        /*0018*/ 	.word	0x00000000
	.align		4
        /*001c*/ 	.word	0xfffffffc


//--------------------- .nv.constant4             --------------------------
	.section	.nv.constant4,"a",@progbits
	.align	8
	.align		8
.nv.constant4:
        /*0000*/ 	.dword	_$_str
	.align		8
        /*0008*/ 	.dword	_$_str_$_2


//--------------------- .text.triton_poi_fused__native_batch_norm_legit_no_training_relu_11 --------------------------
	.section	.text.triton_poi_fused__native_batch_norm_legit_no_training_relu_11,"ax",@progbits
	.align	128
        .global         triton_poi_fused__native_batch_norm_legit_no_training_relu_11
        .type           triton_poi_fused__native_batch_norm_legit_no_training_relu_11,@function
        .size           triton_poi_fused__native_batch_norm_legit_no_training_relu_11,(.L_x_1 - triton_poi_fused__native_batch_norm_legit_no_training_relu_11)
        .other          triton_poi_fused__native_batch_norm_legit_no_training_relu_11,@"STO_CUDA_ENTRY STV_DEFAULT"
triton_poi_fused__native_batch_norm_legit_no_training_relu_11:
.text.triton_poi_fused__native_batch_norm_legit_no_training_relu_11:
[----:B------:R-:W0:Y:S01]  /*0000*/  LDC R1, c[0x0][0x28] ;  /* 0x00000a00ff017b82 */ /* 0x000e220000000800 */
[----:B------:R-:W1:Y:S01]  /*0010*/  S2R R0, SR_TID.X ;  /* 0x0000000000007919 */ /* 0x000e620000002100 */
[----:B------:R-:W-:-:S06]  /*0020*/  HFMA2.MMA R2, -RZ, RZ, 0, 0 ;  /* 0x00000000ff027435 */ /* 0x000fcc00000001ff */
[----:B------:R-:W2:Y:S01]  /*0030*/  LDC.64 R24, c[0x0][0x210] ;  /* 0x00008400ff187b82 */ /* 0x000ea20000000a00 */
[----:B------:R-:W-:Y:S01]  /*0040*/  CS2R R6, SRZ ;  /* 0x0000000000067805 */ /* 0x000fe2000001ff00 */
[----:B------:R-:W3:Y:S01]  /*0050*/  S2R R3, SR_CTAID.X ;  /* 0x0000000000037919 */ /* 0x000ee20000002500 */
[----:B------:R-:W-:Y:S02]  /*0060*/  CS2R R8, SRZ ;  /* 0x0000000000087805 */ /* 0x000fe4000001ff00 */
[----:B------:R-:W-:Y:S01]  /*0070*/  CS2R R10, SRZ ;  /* 0x00000000000a7805 */ /* 0x000fe2000001ff00 */
[----:B------:R-:W-:Y:S02]  /*0080*/  ULDC.64 UR4, c[0x0][0x208] ;  /* 0x0000820000047ab9 */ /* 0x000fe40000000a00 */
[----:B------:R-:W4:Y:S01]  /*0090*/  LDC.64 R20, c[0x0][0x218] ;  /* 0x00008600ff147b82 */ /* 0x000f220000000a00 */
[----:B------:R-:W-:-:S07]  /*00a0*/  MOV R14, RZ ;  /* 0x000000ff000e7202 */ /* 0x000fce0000000f00 */
[----:B------:R-:W5:Y:S01]  /*00b0*/  LDC.64 R26, c[0x0][0x220] ;  /* 0x00008800ff1a7b82 */ /* 0x000f620000000a00 */
[----:B------:R-:W-:Y:S02]  /*00c0*/  CS2R R22, SRZ ;  /* 0x0000000000167805 */ /* 0x000fe4000001ff00 */
[----:B------:R-:W-:-:S05]  /*00d0*/  CS2R R18, SRZ ;  /* 0x0000000000127805 */ /* 0x000fca000001ff00 */
[----:B------:R-:W5:Y:S01]  /*00e0*/  LDC.64 R30, c[0x0][0x230] ;  /* 0x00008c00ff1e7b82 */ /* 0x000f620000000a00 */
[----:B-1----:R-:W-:-:S04]  /*00f0*/  SHF.L.U32 R0, R0, 0x2, RZ ;  /* 0x0000000200007819 */ /* 0x002fc800000006ff */
[----:B------:R-:W-:-:S04]  /*0100*/  LOP3.LUT R0, R0, 0x1fc, RZ, 0xc0, !PT ;  /* 0x000001fc00007812 */ /* 0x000fc800078ec0ff */
[----:B---3--:R-:W-:-:S04]  /*0110*/  LEA R3, R3, R0, 0xa ;  /* 0x0000000003037211 */ /* 0x008fc800078e50ff */
[C---:B------:R-:W-:Y:S01]  /*0120*/  ISETP.GE.AND P1, PT, R3.reuse, 0x2d800, PT ;  /* 0x0002d8000300780c */ /* 0x040fe20003f26270 */
[----:B------:R-:W-:-:S04]  /*0130*/  IMAD.HI R0, R3, -0x4bf4bf4b, R2 ;  /* 0xb40b40b503007827 */ /* 0x000fc800078e0202 */
[----:B--2---:R-:W-:Y:S01]  /*0140*/  IMAD.WIDE R24, R3, 0x4, R24 ;  /* 0x0000000403187825 */ /* 0x004fe200078e0218 */
[----:B------:R-:W-:-:S04]  /*0150*/  SHF.R.U32.HI R5, RZ, 0x1f, R0 ;  /* 0x0000001fff057819 */ /* 0x000fc80000011600 */
[----:B------:R-:W-:Y:S02]  /*0160*/  LEA.HI.SX32 R2, R0, R5, 0x17 ;  /* 0x0000000500027211 */ /* 0x000fe400078fbaff */
[----:B------:R-:W-:Y:S01]  /*0170*/  CS2R R4, SRZ ;  /* 0x0000000000047805 */ /* 0x000fe2000001ff00 */
[----:B------:R-:W2:Y:S02]  /*0180*/  @!P1 LDG.E.128 R8, desc[UR4][R24.64] ;  /* 0x0000000418089981 */ /* 0x000ea4000c1e1d00 */
[----:B------:R-:W-:-:S04]  /*0190*/  IMAD R0, R2, -0x2d8, R3 ;  /* 0xfffffd2802007824 */ /* 0x000fc800078e0203 */
[----:B----4-:R-:W-:-:S05]  /*01a0*/  IMAD.WIDE R12, R0, 0x4, R20 ;  /* 0x00000004000c7825 */ /* 0x010fca00078e0214 */
[----:B------:R1:W2:Y:S01]  /*01b0*/  @!P1 LDG.E.EL.128 R4, desc[UR4][R12.64] ;  /* 0x000000040c049981 */ /* 0x0002a2000c2e1d00 */
[----:B------:R-:W-:-:S05]  /*01c0*/  IADD3 R15, R3, 0x200, RZ ;  /* 0x00000200030f7810 */ /* 0x000fca0007ffe0ff */
[----:B------:R-:W-:-:S05]  /*01d0*/  IMAD.HI R2, R15, -0x4bf4bf4b, R14 ;  /* 0xb40b40b50f027827 */ /* 0x000fca00078e020e */
[----:B------:R-:W-:-:S04]  /*01e0*/  SHF.R.U32.HI R17, RZ, 0x1f, R2 ;  /* 0x0000001fff117819 */ /* 0x000fc80000011602 */
[----:B------:R-:W-:Y:S02]  /*01f0*/  LEA.HI.SX32 R17, R2, R17, 0x17 ;  /* 0x0000001102117211 */ /* 0x000fe400078fbaff */
[----:B------:R-:W-:-:S03]  /*0200*/  ISETP.GE.AND P0, PT, R15, 0x2d800, PT ;  /* 0x0002d8000f00780c */ /* 0x000fc60003f06270 */
[----:B------:R-:W-:Y:S01]  /*0210*/  IMAD R2, R17, -0x2d8, R15 ;  /* 0xfffffd2811027824 */ /* 0x000fe200078e020f */
[----:B------:R-:W-:Y:S01]  /*0220*/  HFMA2.MMA R15, -RZ, RZ, 0, 0 ;  /* 0x00000000ff0f7435 */ /* 0x000fe200000001ff */
[----:B-1----:R-:W-:Y:S02]  /*0230*/  CS2R R12, SRZ ;  /* 0x00000000000c7805 */ /* 0x002fe4000001ff00 */
[----:B------:R-:W-:Y:S01]  /*0240*/  IMAD.WIDE R28, R2, 0x4, R20 ;  /* 0x00000004021c7825 */ /* 0x000fe200078e0214 */
[----:B------:R-:W-:-:S06]  /*0250*/  CS2R R20, SRZ ;  /* 0x0000000000147805 */ /* 0x000fcc000001ff00 */
[----:B------:R1:W3:Y:S02]  /*0260*/  @!P0 LDG.E.128 R20, desc[UR4][R24.64+0x800] ;  /* 0x0008000418148981 */ /* 0x0002e4000c1e1d00 */
[----:B-1----:R-:W-:Y:S02]  /*0270*/  CS2R R24, SRZ ;  /* 0x0000000000187805 */ /* 0x002fe4000001ff00 */
[----:B------:R-:W-:-:S06]  /*0280*/  CS2R R16, SRZ ;  /* 0x0000000000107805 */ /* 0x000fcc000001ff00 */
[----:B------:R-:W3:Y:S01]  /*0290*/  @!P0 LDG.E.EL.128 R16, desc[UR4][R28.64] ;  /* 0x000000041c108981 */ /* 0x000ee2000c2e1d00 */
[----:B--2---:R-:W-:Y:S01]  /*02a0*/  FADD R4, -R4, R8 ;  /* 0x0000000804047221 */ /* 0x004fe20000000100 */
[----:B------:R-:W-:Y:S01]  /*02b0*/  FADD R5, -R5, R9 ;  /* 0x0000000905057221 */ /* 0x000fe20000000100 */
[----:B-----5:R-:W-:-:S05]  /*02c0*/  IMAD.WIDE R8, R0, 0x4, R26 ;  /* 0x0000000400087825 */ /* 0x020fca00078e021a */
[----:B------:R1:W2:Y:S02]  /*02d0*/  @!P1 LDG.E.EL.128 R12, desc[UR4][R8.64] ;  /* 0x00000004080c9981 */ /* 0x0002a4000c2e1d00 */
[----:B-1----:R-:W-:Y:S01]  /*02e0*/  IMAD.WIDE R8, R2, 0x4, R26 ;  /* 0x0000000402087825 */ /* 0x002fe200078e021a */
[----:B------:R-:W-:-:S06]  /*02f0*/  CS2R R26, SRZ ;  /* 0x00000000001a7805 */ /* 0x000fcc000001ff00 */
[----:B------:R1:W4:Y:S01]  /*0300*/  @!P0 LDG.E.EL.128 R24, desc[UR4][R8.64] ;  /* 0x0000000408188981 */ /* 0x000322000c2e1d00 */
[----:B------:R-:W-:Y:S01]  /*0310*/  FADD R6, -R6, R10 ;  /* 0x0000000a06067221 */ /* 0x000fe20000000100 */
[----:B------:R-:W-:Y:S01]  /*0320*/  FADD R7, -R7, R11 ;  /* 0x0000000b07077221 */ /* 0x000fe20000000100 */
[----:B---3--:R-:W-:Y:S01]  /*0330*/  FADD R23, -R19, R23 ;  /* 0x0000001713177221 */ /* 0x008fe20000000100 */
[----:B------:R-:W-:Y:S01]  /*0340*/  FADD R17, -R17, R21 ;  /* 0x0000001511117221 */ /* 0x000fe20000000100 */
[----:B------:R-:W-:Y:S01]  /*0350*/  FADD R16, -R16, R20 ;  /* 0x0000001410107221 */ /* 0x000fe20000000100 */
[----:B------:R-:W-:Y:S01]  /*0360*/  FADD R18, -R18, R22 ;  /* 0x0000001612127221 */ /* 0x000fe20000000100 */
[----:B--2---:R-:W-:-:S04]  /*0370*/  FADD R28, R12, 9.9999997473787516356e-06 ;  /* 0x3727c5ac0c1c7421 */ /* 0x004fc80000000000 */
[----:B-1----:R-:W1:Y:S01]  /*0380*/  MUFU.SQRT R8, R28 ;  /* 0x0000001c00087308 */ /* 0x002e620000002000 */
[----:B------:R-:W-:Y:S01]  /*0390*/  FADD R29, R13, 9.9999997473787516356e-06 ;  /* 0x3727c5ac0d1d7421 */ /* 0x000fe20000000000 */
[----:B------:R-:W-:Y:S01]  /*03a0*/  FADD R10, R14, 9.9999997473787516356e-06 ;  /* 0x3727c5ac0e0a7421 */ /* 0x000fe20000000000 */
[----:B------:R-:W-:-:S05]  /*03b0*/  FADD R15, R15, 9.9999997473787516356e-06 ;  /* 0x3727c5ac0f0f7421 */ /* 0x000fca0000000000 */
[----:B------:R-:W2:Y:S08]  /*03c0*/  MUFU.SQRT R9, R29 ;  /* 0x0000001d00097308 */ /* 0x000eb00000002000 */
[----:B------:R-:W3:Y:S01]  /*03d0*/  MUFU.SQRT R10, R10 ;  /* 0x0000000a000a7308 */ /* 0x000ee20000002000 */
[C---:B-1----:R-:W-:Y:S02]  /*03e0*/  FSETP.GT.AND P4, PT, R8.reuse, 8.50705917302346158658e+37, PT ;  /* 0x7e8000000800780b */ /* 0x042fe40003f84000 */
[----:B------:R-:W-:-:S05]  /*03f0*/  FSETP.GEU.AND P2, PT, R8, 1.175494350822287508e-38, PT ;  /* 0x008000000800780b */ /* 0x000fca0003f4e000 */
[----:B------:R1:W5:Y:S01]  /*0400*/  MUFU.SQRT R12, R15 ;  /* 0x0000000f000c7308 */ /* 0x0003620000002000 */
[----:B----4-:R-:W-:Y:S01]  /*0410*/  FADD R25, R25, 9.9999997473787516356e-06 ;  /* 0x3727c5ac19197421 */ /* 0x010fe20000000000 */
[----:B--2---:R-:W-:Y:S01]  /*0420*/  FSETP.GT.AND P5, PT, R9, 8.50705917302346158658e+37, PT ;  /* 0x7e8000000900780b */ /* 0x004fe20003fa4000 */
[----:B------:R-:W-:Y:S01]  /*0430*/  FADD R24, R24, 9.9999997473787516356e-06 ;  /* 0x3727c5ac18187421 */ /* 0x000fe20000000000 */
[----:B------:R-:W-:Y:S01]  /*0440*/  FADD R26, R26, 9.9999997473787516356e-06 ;  /* 0x3727c5ac1a1a7421 */ /* 0x000fe20000000000 */
[----:B-1----:R-:W-:-:S03]  /*0450*/  MOV R15, 0x3e800000 ;  /* 0x3e800000000f7802 */ /* 0x002fc60000000f00 */
[----:B------:R1:W2:Y:S01]  /*0460*/  MUFU.SQRT R14, R25 ;  /* 0x00000019000e7308 */ /* 0x0002a20000002000 */
[----:B---3--:R-:W-:Y:S01]  /*0470*/  FSETP.GT.AND P3, PT, R10, 8.50705917302346158658e+37, PT ;  /* 0x7e8000000a00780b */ /* 0x008fe20003f64000 */
[----:B------:R-:W-:Y:S01]  /*0480*/  @P4 FMUL R8, R8, 0.25 ;  /* 0x3e80000008084820 */ /* 0x000fe20000400000 */
[----:B-1----:R-:W-:-:S05]  /*0490*/  FSEL R25, R15, 1, P4 ;  /* 0x3f8000000f197808 */ /* 0x002fca0002000000 */
[----:B------:R-:W1:Y:S01]  /*04a0*/  MUFU.SQRT R13, R24 ;  /* 0x00000018000d7308 */ /* 0x000e620000002000 */
[----:B------:R-:W-:Y:S01]  /*04b0*/  FSETP.GEU.AND P4, PT, R9, 1.175494350822287508e-38, PT ;  /* 0x008000000900780b */ /* 0x000fe20003f8e000 */
[----:B------:R-:W-:Y:S01]  /*04c0*/  @!P2 FMUL R8, R8, 16777216 ;  /* 0x4b8000000808a820 */ /* 0x000fe20000400000 */
[----:B-----5:R-:W-:-:S05]  /*04d0*/  FSETP.GT.AND P6, PT, R12, 8.50705917302346158658e+37, PT ;  /* 0x7e8000000c00780b */ /* 0x020fca0003fc4000 */
[----:B------:R-:W3:Y:S01]  /*04e0*/  MUFU.SQRT R11, R26 ;  /* 0x0000001a000b7308 */ /* 0x000ee20000002000 */
[----:B------:R-:W-:Y:S01]  /*04f0*/  @P5 FMUL R9, R9, 0.25 ;  /* 0x3e80000009095820 */ /* 0x000fe20000400000 */
[----:B------:R-:W-:Y:S01]  /*0500*/  FADD R27, R27, 9.9999997473787516356e-06 ;  /* 0x3727c5ac1b1b7421 */ /* 0x000fe20000000000 */
[----:B------:R-:W-:-:S05]  /*0510*/  FSEL R19, R15, 1, P3 ;  /* 0x3f8000000f137808 */ /* 0x000fca0001800000 */
[----:B------:R4:W5:Y:S01]  /*0520*/  MUFU.RCP R24, R8 ;  /* 0x0000000800187308 */ /* 0x0009620000001000 */
[----:B------:R-:W-:Y:S01]  /*0530*/  @!P4 FMUL R9, R9, 16777216 ;  /* 0x4b8000000909c820 */ /* 0x000fe20000400000 */
[----:B------:R-:W-:Y:S01]  /*0540*/  @!P2 FMUL R25, R25, 16777216 ;  /* 0x4b8000001919a820 */ /* 0x000fe20000400000 */
[----:B----4-:R-:W-:Y:S02]  /*0550*/  FSEL R8, R15, 1, P5 ;  /* 0x3f8000000f087808 */ /* 0x010fe40002800000 */
[C---:B------:R-:W-:Y:S01]  /*0560*/  FSETP.GEU.AND P5, PT, R10.reuse, 1.175494350822287508e-38, PT ;  /* 0x008000000a00780b */ /* 0x040fe20003fae000 */
[----:B------:R-:W-:Y:S01]  /*0570*/  @P3 FMUL R10, R10, 0.25 ;  /* 0x3e8000000a0a3820 */ /* 0x000fe20000400000 */
[----:B------:R-:W-:Y:S01]  /*0580*/  FSETP.GEU.AND P3, PT, R12, 1.175494350822287508e-38, PT ;  /* 0x008000000c00780b */ /* 0x000fe20003f6e000 */
[----:B------:R-:W4:Y:S01]  /*0590*/  MUFU.SQRT R21, R27 ;  /* 0x0000001b00157308 */ /* 0x000f220000002000 */
[----:B------:R-:W-:Y:S01]  /*05a0*/  @!P4 FMUL R8, R8, 16777216 ;  /* 0x4b8000000808c820 */ /* 0x000fe20000400000 */
[----:B--2---:R-:W-:Y:S01]  /*05b0*/  FSETP.GT.AND P4, PT, R14, 8.50705917302346158658e+37, PT ;  /* 0x7e8000000e00780b */ /* 0x004fe20003f84000 */
[----:B------:R-:W-:Y:S01]  /*05c0*/  @P6 FMUL R12, R12, 0.25 ;  /* 0x3e8000000c0c6820 */ /* 0x000fe20000400000 */
[----:B-1----:R-:W-:-:S02]  /*05d0*/  FSETP.GT.AND P2, PT, R13, 8.50705917302346158658e+37, PT ;  /* 0x7e8000000d00780b */ /* 0x002fc40003f44000 */
[----:B------:R-:W-:Y:S02]  /*05e0*/  FSEL R20, R15, 1, P6 ;  /* 0x3f8000000f147808 */ /* 0x000fe40003000000 */
[----:B---3--:R-:W-:Y:S01]  /*05f0*/  FSETP.GT.AND P6, PT, R11, 8.50705917302346158658e+37, PT ;  /* 0x7e8000000b00780b */ /* 0x008fe20003fc4000 */
[----:B-----5:R-:W-:Y:S01]  /*0600*/  FMUL R24, R24, R25 ;  /* 0x0000001918187220 */ /* 0x020fe20000400000 */
[----:B------:R-:W-:Y:S02]  /*0610*/  @!P5 FMUL R10, R10, 16777216 ;  /* 0x4b8000000a0ad820 */ /* 0x000fe40000400000 */
[----:B------:R-:W-:Y:S01]  /*0620*/  @!P3 FMUL R12, R12, 16777216 ;  /* 0x4b8000000c0cb820 */ /* 0x000fe20000400000 */
[----:B------:R-:W-:Y:S01]  /*0630*/  @!P3 FMUL R20, R20, 16777216 ;  /* 0x4b8000001414b820 */ /* 0x000fe20000400000 */
[C---:B------:R-:W-:Y:S01]  /*0640*/  FSETP.GEU.AND P3, PT, R14.reuse, 1.175494350822287508e-38, PT ;  /* 0x008000000e00780b */ /* 0x040fe20003f6e000 */
[----:B------:R-:W-:Y:S01]  /*0650*/  @!P5 FMUL R19, R19, 16777216 ;  /* 0x4b8000001313d820 */ /* 0x000fe20000400000 */
[----:B------:R-:W-:Y:S01]  /*0660*/  @P4 FMUL R14, R14, 0.25 ;  /* 0x3e8000000e0e4820 */ /* 0x000fe20000400000 */
[----:B------:R-:W-:-:S02]  /*0670*/  FSEL R26, R15, 1, P4 ;  /* 0x3f8000000f1a7808 */ /* 0x000fc40002000000 */
[C---:B------:R-:W-:Y:S01]  /*0680*/  FSETP.GEU.AND P5, PT, R13.reuse, 1.175494350822287508e-38, PT ;  /* 0x008000000d00780b */ /* 0x040fe20003fae000 */
[----:B------:R-:W-:Y:S01]  /*0690*/  @P2 FMUL R13, R13, 0.25 ;  /* 0x3e8000000d0d2820 */ /* 0x000fe20000400000 */
[----:B----4-:R-:W-:Y:S02]  /*06a0*/  FSETP.GT.AND P4, PT, R21, 8.50705917302346158658e+37, PT ;  /* 0x7e8000001500780b */ /* 0x010fe40003f84000 */
[----:B------:R-:W-:Y:S02]  /*06b0*/  FSEL R25, R15, 1, P2 ;  /* 0x3f8000000f197808 */ /* 0x000fe40001000000 */
[C---:B------:R-:W-:Y:S01]  /*06c0*/  FSETP.GEU.AND P2, PT, R11.reuse, 1.175494350822287508e-38, PT ;  /* 0x008000000b00780b */ /* 0x040fe20003f4e000 */
[----:B------:R-:W-:Y:S01]  /*06d0*/  @P6 FMUL R11, R11, 0.25 ;  /* 0x3e8000000b0b6820 */ /* 0x000fe20000400000 */
[----:B------:R-:W-:Y:S02]  /*06e0*/  FSEL R27, R15, 1, P6 ;  /* 0x3f8000000f1b7808 */ /* 0x000fe40003000000 */
[C---:B------:R-:W-:Y:S01]  /*06f0*/  FSETP.GEU.AND P6, PT, R21.reuse, 1.175494350822287508e-38, PT ;  /* 0x008000001500780b */ /* 0x040fe20003fce000 */
[----:B------:R-:W1:Y:S04]  /*0700*/  MUFU.RCP R9, R9 ;  /* 0x0000000900097308 */ /* 0x000e680000001000 */
[----:B------:R-:W-:-:S04]  /*0710*/  @P4 FMUL R21, R21, 0.25 ;  /* 0x3e80000015154820 */ /* 0x000fc80000400000 */
[----:B------:R-:W2:Y:S04]  /*0720*/  MUFU.RCP R22, R10 ;  /* 0x0000000a00167308 */ /* 0x000ea80000001000 */
[----:B------:R-:W-:-:S04]  /*0730*/  @!P6 FMUL R21, R21, 16777216 ;  /* 0x4b8000001515e820 */ /* 0x000fc80000400000 */
[----:B------:R1:W-:Y:S01]  /*0740*/  MUFU.RCP R10, R21 ;  /* 0x00000015000a7308 */ /* 0x0003e20000001000 */
[----:B------:R-:W-:Y:S01]  /*0750*/  @!P2 FMUL R11, R11, 16777216 ;  /* 0x4b8000000b0ba820 */ /* 0x000fe20000400000 */
[----:B-1----:R-:W-:Y:S02]  /*0760*/  FMUL R21, R9, R8 ;  /* 0x0000000809157220 */ /* 0x002fe40000400000 */
[----:B------:R-:W1:Y:S04]  /*0770*/  LDC.64 R8, c[0x0][0x228] ;  /* 0x00008a00ff087b82 */ /* 0x000e680000000a00 */
[----:B------:R-:W3:Y:S01]  /*0780*/  MUFU.RCP R29, R12 ;  /* 0x0000000c001d7308 */ /* 0x000ee20000001000 */
[----:B------:R-:W-:Y:S01]  /*0790*/  @!P3 FMUL R14, R14, 16777216 ;  /* 0x4b8000000e0eb820 */ /* 0x000fe20000400000 */
[----:B------:R-:W-:-:S06]  /*07a0*/  FSEL R15, R15, 1, P4 ;  /* 0x3f8000000f0f7808 */ /* 0x000fcc0002000000 */
[----:B------:R-:W4:Y:S01]  /*07b0*/  MUFU.RCP R11, R11 ;  /* 0x0000000b000b7308 */ /* 0x000f220000001000 */
[----:B------:R-:W-:Y:S01]  /*07c0*/  @!P6 FMUL R15, R15, 16777216 ;  /* 0x4b8000000f0fe820 */ /* 0x000fe20000400000 */
[----:B--2---:R-:W-:Y:S01]  /*07d0*/  FMUL R19, R22, R19 ;  /* 0x0000001316137220 */ /* 0x004fe20000400000 */
[----:B------:R-:W-:-:S05]  /*07e0*/  @!P2 FMUL R27, R27, 16777216 ;  /* 0x4b8000001b1ba820 */ /* 0x000fca0000400000 */
[----:B------:R-:W2:Y:S01]  /*07f0*/  MUFU.RCP R14, R14 ;  /* 0x0000000e000e7308 */ /* 0x000ea20000001000 */
[----:B---3--:R-:W-:Y:S01]  /*0800*/  FMUL R20, R29, R20 ;  /* 0x000000141d147220 */ /* 0x008fe20000400000 */
[----:B------:R-:W-:Y:S01]  /*0810*/  FMUL R10, R10, R15 ;  /* 0x0000000f0a0a7220 */ /* 0x000fe20000400000 */
[----:B------:R-:W-:Y:S01]  /*0820*/  FMUL R12, R19, R6 ;  /* 0x00000006130c7220 */ /* 0x000fe20000400000 */
[----:B------:R-:W-:Y:S01]  /*0830*/  FMUL R19, R21, R5 ;  /* 0x0000000515137220 */ /* 0x000fe20000400000 */
[----:B------:R-:W-:Y:S01]  /*0840*/  FMUL R20, R20, R7 ;  /* 0x0000000714147220 */ /* 0x000fe20000400000 */
[----:B------:R-:W-:Y:S01]  /*0850*/  FMUL R24, R24, R4 ;  /* 0x0000000418187220 */ /* 0x000fe20000400000 */
[----:B----4-:R-:W-:Y:S01]  /*0860*/  FMUL R27, R11, R27 ;  /* 0x0000001b0b1b7220 */ /* 0x010fe20000400000 */
[----:B------:R-:W-:Y:S01]  /*0870*/  FMUL R28, R10, R23 ;  /* 0x000000170a1c7220 */ /* 0x000fe20000400000 */
[----:B------:R-:W-:Y:S02]  /*0880*/  CS2R R4, SRZ ;  /* 0x0000000000047805 */ /* 0x000fe4000001ff00 */
[----:B------:R-:W-:Y:S01]  /*0890*/  CS2R R6, SRZ ;  /* 0x0000000000067805 */ /* 0x000fe2000001ff00 */
[----:B-1----:R-:W-:-:S04]  /*08a0*/  IMAD.WIDE R10, R0, 0x4, R8 ;  /* 0x00000004000a7825 */ /* 0x002fc800078e0208 */
[----:B------:R-:W-:Y:S01]  /*08b0*/  @!P3 FMUL R26, R26, 16777216 ;  /* 0x4b8000001a1ab820 */ /* 0x000fe20000400000 */
[----:B------:R-:W-:Y:S01]  /*08c0*/  IMAD.WIDE R22, R2, 0x4, R8 ;  /* 0x0000000402167825 */ /* 0x000fe200078e0208 */
[----:B------:R1:W3:Y:S03]  /*08d0*/  @!P1 LDG.E.EL.128 R4, desc[UR4][R10.64] ;  /* 0x000000040a049981 */ /* 0x0002e6000c2e1d00 */
[----:B--2---:R-:W-:Y:S01]  /*08e0*/  FMUL R26, R14, R26 ;  /* 0x0000001a0e1a7220 */ /* 0x004fe20000400000 */
[----:B------:R-:W-:Y:S01]  /*08f0*/  CS2R R8, SRZ ;  /* 0x0000000000087805 */ /* 0x000fe2000001ff00 */
[----:B0-----:R-:W-:Y:S01]  /*0900*/  IMAD.WIDE R14, R0, 0x4, R30 ;  /* 0x00000004000e7825 */ /* 0x001fe200078e021e */
[----:B-1----:R-:W-:-:S06]  /*0910*/  CS2R R10, SRZ ;  /* 0x00000000000a7805 */ /* 0x002fcc000001ff00 */
[----:B------:R0:W3:Y:S01]  /*0920*/  @!P1 LDG.E.EL.128 R8, desc[UR4][R14.64] ;  /* 0x000000040e089981 */ /* 0x0000e2000c2e1d00 */
[----:B------:R-:W-:-:S06]  /*0930*/  @!P5 FMUL R13, R13, 16777216 ;  /* 0x4b8000000d0dd820 */ /* 0x000fcc0000400000 */
[----:B------:R-:W1:Y:S01]  /*0940*/  MUFU.RCP R13, R13 ;  /* 0x0000000d000d7308 */ /* 0x000e620000001000 */
[----:B------:R-:W-:Y:S01]  /*0950*/  @!P5 FMUL R25, R25, 16777216 ;  /* 0x4b8000001919d820 */ /* 0x000fe20000400000 */
[----:B0-----:R-:W-:Y:S01]  /*0960*/  CS2R R14, SRZ ;  /* 0x00000000000e7805 */ /* 0x001fe2000001ff00 */
[----:B------:R-:W-:-:S04]  /*0970*/  IMAD.WIDE R30, R2, 0x4, R30 ;  /* 0x00000004021e7825 */ /* 0x000fc800078e021e */
[----:B-1----:R-:W-:Y:S01]  /*0980*/  FMUL R25, R13, R25 ;  /* 0x000000190d197220 */ /* 0x002fe20000400000 */
[----:B---3--:R-:W-:Y:S01]  /*0990*/  FFMA R6, R12, R6, R10 ;  /* 0x000000060c067223 */ /* 0x008fe2000000000a */
[----:B------:R-:W-:Y:S01]  /*09a0*/  CS2R R12, SRZ ;  /* 0x00000000000c7805 */ /* 0x000fe2000001ff00 */
[----:B------:R-:W-:Y:S01]  /*09b0*/  FFMA R7, R20, R7, R11 ;  /* 0x0000000714077223 */ /* 0x000fe2000000000b */
[----:B------:R-:W-:Y:S01]  /*09c0*/  CS2R R20, SRZ ;  /* 0x0000000000147805 */ /* 0x000fe2000001ff00 */
[----:B------:R-:W0:Y:S03]  /*09d0*/  LDC.64 R10, c[0x0][0x238] ;  /* 0x00008e00ff0a7b82 */ /* 0x000e260000000a00 */
[----:B------:R1:W2:Y:S02]  /*09e0*/  @!P0 LDG.E.EL.128 R12, desc[UR4][R22.64] ;  /* 0x00000004160c8981 */ /* 0x0002a4000c2e1d00 */
[----:B-1----:R-:W-:-:S06]  /*09f0*/  CS2R R22, SRZ ;  /* 0x0000000000167805 */ /* 0x002fcc000001ff00 */
[----:B------:R-:W2:Y:S01]  /*0a00*/  @!P0 LDG.E.EL.128 R20, desc[UR4][R30.64] ;  /* 0x000000041e148981 */ /* 0x000ea2000c2e1d00 */
[----:B------:R-:W-:Y:S01]  /*0a10*/  FFMA R5, R19, R5, R9 ;  /* 0x0000000513057223 */ /* 0x000fe20000000009 */
[----:B------:R-:W-:Y:S01]  /*0a20*/  FFMA R4, R24, R4, R8 ;  /* 0x0000000418047223 */ /* 0x000fe20000000008 */
[----:B------:R-:W-:Y:S01]  /*0a30*/  FSETP.GEU.AND P2, PT, R7, RZ, PT ;  /* 0x000000ff0700720b */ /* 0x000fe20003f4e000 */
[----:B------:R-:W-:Y:S01]  /*0a40*/  FMUL R27, R27, R18 ;  /* 0x000000121b1b7220 */ /* 0x000fe20000400000 */
[----:B------:R-:W-:Y:S01]  /*0a50*/  FSETP.GEU.AND P3, PT, R6, RZ, PT ;  /* 0x000000ff0600720b */ /* 0x000fe20003f6e000 */
[----:B------:R-:W-:Y:S01]  /*0a60*/  FMUL R26, R26, R17 ;  /* 0x000000111a1a7220 */ /* 0x000fe20000400000 */
[----:B------:R-:W-:Y:S01]  /*0a70*/  FSETP.GEU.AND P4, PT, R5, RZ, PT ;  /* 0x000000ff0500720b */ /* 0x000fe20003f8e000 */
[----:B------:R-:W-:Y:S01]  /*0a80*/  FMUL R25, R25, R16 ;  /* 0x0000001019197220 */ /* 0x000fe20000400000 */
[----:B------:R-:W-:Y:S01]  /*0a90*/  FSETP.GEU.AND P5, PT, R4, RZ, PT ;  /* 0x000000ff0400720b */ /* 0x000fe20003fae000 */
[----:B0-----:R-:W-:Y:S01]  /*0aa0*/  IMAD.WIDE R10, R3, 0x4, R10 ;  /* 0x00000004030a7825 */ /* 0x001fe200078e020a */
[----:B------:R-:W-:-:S02]  /*0ab0*/  SEL R7, R7, RZ, P2 ;  /* 0x000000ff07077207 */ /* 0x000fc40001000000 */
[----:B------:R-:W-:Y:S02]  /*0ac0*/  SEL R6, R6, RZ, P3 ;  /* 0x000000ff06067207 */ /* 0x000fe40001800000 */
[----:B------:R-:W-:Y:S02]  /*0ad0*/  SEL R5, R5, RZ, P4 ;  /* 0x000000ff05057207 */ /* 0x000fe40002000000 */
[----:B------:R-:W-:-:S05]  /*0ae0*/  SEL R4, R4, RZ, P5 ;  /* 0x000000ff04047207 */ /* 0x000fca0002800000 */
[----:B------:R0:W-:Y:S01]  /*0af0*/  @!P1 STG.E.128 desc[UR4][R10.64], R4 ;  /* 0x000000040a009986 */ /* 0x0001e2000c101d04 */
[----:B--2---:R-:W-:Y:S01]  /*0b00*/  FFMA R15, R28, R15, R23 ;  /* 0x0000000f1c0f7223 */ /* 0x004fe20000000017 */
[----:B------:R-:W-:Y:S01]  /*0b10*/  FFMA R14, R27, R14, R22 ;  /* 0x0000000e1b0e7223 */ /* 0x000fe20000000016 */
[----:B------:R-:W-:Y:S01]  /*0b20*/  FFMA R13, R26, R13, R21 ;  /* 0x0000000d1a0d7223 */ /* 0x000fe20000000015 */
[----:B------:R-:W-:Y:S02]  /*0b30*/  FFMA R12, R25, R12, R20 ;  /* 0x0000000c190c7223 */ /* 0x000fe40000000014 */
[----:B------:R-:W-:Y:S02]  /*0b40*/  FSETP.GEU.AND P1, PT, R15, RZ, PT ;  /* 0x000000ff0f00720b */ /* 0x000fe40003f2e000 */
[----:B------:R-:W-:Y:S02]  /*0b50*/  FSETP.GEU.AND P2, PT, R14, RZ, PT ;  /* 0x000000ff0e00720b */ /* 0x000fe40003f4e000 */
[----:B------:R-:W-:-:S02]  /*0b60*/  FSETP.GEU.AND P3, PT, R13, RZ, PT ;  /* 0x000000ff0d00720b */ /* 0x000fc40003f6e000 */
[----:B------:R-:W-:Y:S02]  /*0b70*/  FSETP.GEU.AND P4, PT, R12, RZ, PT ;  /* 0x000000ff0c00720b */ /* 0x000fe40003f8e000 */
[----:B------:R-:W-:Y:S02]  /*0b80*/  SEL R15, R15, RZ, P1 ;  /* 0x000000ff0f0f7207 */ /* 0x000fe40000800000 */
[----:B------:R-:W-:Y:S02]  /*0b90*/  SEL R14, R14, RZ, P2 ;  /* 0x000000ff0e0e7207 */ /* 0x000fe40001000000 */
[----:B------:R-:W-:Y:S02]  /*0ba0*/  SEL R13, R13, RZ, P3 ;  /* 0x000000ff0d0d7207 */ /* 0x000fe40001800000 */
[----:B------:R-:W-:Y:S01]  /*0bb0*/  SEL R12, R12, RZ, P4 ;  /* 0x000000ff0c0c7207 */ /* 0x000fe20002000000 */
[----:B0-----:R-:W-:Y:S06]  /*0bc0*/  @P0 EXIT ;  /* 0x000000000000094d */ /* 0x001fec0003800000 */
[----:B------:R-:W-:Y:S01]  /*0bd0*/  STG.E.128 desc[UR4][R10.64+0x800], R12 ;  /* 0x0008000c0a007986 */ /* 0x000fe2000c101d04 */
[----:B------:R-:W-:Y:S05]  /*0be0*/  EXIT ;  /* 0x000000000000794d */ /* 0x000fea0003800000 */
.L_x_0:
[----:B------:R-:W-:-:S00]  /*0bf0*/  BRA `(.L_x_0) ;  /* 0xfffffffc00fc7947 */ /* 0x000fc0000383ffff */
[----:B------:R-:W-:-:S00]  /*0c00*/  NOP ;  /* 0x0000000000007918 */ /* 0x000fc00000000000 */
[----:B------:R-:W-:-:S00]  /*0c10*/  NOP ;  /* 0x0000000000007918 */ /* 0x000fc00000000000 */
[----:B------:R-:W-:-:S00]  /*0c20*/  NOP ;  /* 0x0000000000007918 */ /* 0x000fc00000000000 */
[----:B------:R-:W-:-:S00]  /*0c30*/  NOP ;  /* 0x0000000000007918 */ /* 0x000fc00000000000 */
[----:B------:R-:W-:-:S00]  /*0c40*/  NOP ;  /* 0x0000000000007918 */ /* 0x000fc00000000000 */
[----:B------:R-:W-:-:S00]  /*0c50*/  NOP ;  /* 0x0000000000007918 */ /* 0x000fc00000000000 */
[----:B------:R-:W-:-:S00]  /*0c60*/  NOP ;  /* 0x0000000000007918 */ /* 0x000fc00000000000 */
[----:B------:R-:W-:-:S00]  /*0c70*/  NOP ;  /* 0x0000000000007918 */ /* 0x000fc00000000000 */
.L_x_1:


//--------------------- .nv.global.init           --------------------------
	.section	.nv.global.init,"aw",@progbits
.nv.global.init:
	.type		_$_str,@object
	.size		_$_str,(_$_str_$_2 - _$_str)
_$_str:
        /*0000*/ 	.byte	0x5f, 0x5f, 0x43, 0x55, 0x44, 0x41, 0x5f, 0x46, 0x54, 0x5a, 0x00
	.type		_$_str_$_2,@object
	.size		_$_str_$_2,(.L_1 - _$_str_$_2)
_$_str_$_2:
        /*000b*/ 	.byte	0x5f, 0x5f, 0x43, 0x55, 0x44, 0x41, 0x5f, 0x50, 0x52, 0x45, 0x43, 0x5f, 0x53, 0x51, 0x52, 0x54
        /*001b*/ 	.byte	0x00
.L_1:


//--------------------- .nv.constant0.triton_poi_fused__native_batch_norm_legit_no_training_relu_11 --------------------------
	.section	.nv.constant0.triton_poi_fused__native_batch_norm_legit_no_training_relu_11,"a",@progbits
	.sectionflags	@""
	.align	4
.nv.constant0.triton_poi_fused__native_batch_norm_legit_no_training_relu_11:
	.zero		580
